//
// Generated by NVIDIA NVVM Compiler
//
// Compiler Build ID: CL-36424714
// Cuda compilation tools, release 13.0, V13.0.88
// Based on NVVM 20.0.0
//

.version 9.0
.target sm_100
.address_size 64

	// .globl	_Z9MatrixMulPfS_S_i

.visible .entry _Z9MatrixMulPfS_S_i(
	.param .u64 .ptr .align 1 _Z9MatrixMulPfS_S_i_param_0,
	.param .u64 .ptr .align 1 _Z9MatrixMulPfS_S_i_param_1,
	.param .u64 .ptr .align 1 _Z9MatrixMulPfS_S_i_param_2,
	.param .u32 _Z9MatrixMulPfS_S_i_param_3
)
{
	.reg .pred 	%p<10>;
	.reg .b32 	%r<40>;
	.reg .b32 	%f<67>;
	.reg .b64 	%rd<67>;

	ld.param.u64 	%rd14, [_Z9MatrixMulPfS_S_i_param_0];
	ld.param.u64 	%rd15, [_Z9MatrixMulPfS_S_i_param_1];
	ld.param.u32 	%r18, [_Z9MatrixMulPfS_S_i_param_3];
	cvta.to.global.u64 	%rd1, %rd15;
	cvta.to.global.u64 	%rd2, %rd14;
	mov.u32 	%r19, %ctaid.y;
	mov.u32 	%r20, %ntid.y;
	mov.u32 	%r21, %tid.y;
	mad.lo.s32 	%r1, %r19, %r20, %r21;
	mov.u32 	%r22, %ctaid.x;
	mov.u32 	%r23, %ntid.x;
	mov.u32 	%r24, %tid.x;
	mad.lo.s32 	%r2, %r22, %r23, %r24;
	max.s32 	%r25, %r1, %r2;
	setp.ge.s32 	%p1, %r25, %r18;
	@%p1 bra 	$L__BB0_13;
	mul.lo.s32 	%r3, %r18, %r1;
	and.b32  	%r4, %r18, 7;
	setp.lt.u32 	%p2, %r18, 8;
	mov.f32 	%f66, 0f00000000;
	mov.b32 	%r38, 0;
	@%p2 bra 	$L__BB0_4;
	and.b32  	%r38, %r18, 2147483640;
	neg.s32 	%r36, %r38;
	mul.wide.s32 	%rd16, %r18, 4;
	add.s64 	%rd3, %rd1, %rd16;
	shl.b32 	%r7, %r18, 3;
	mul.wide.s32 	%rd17, %r18, 8;
	add.s64 	%rd4, %rd1, %rd17;
	mul.wide.s32 	%rd18, %r18, 12;
	add.s64 	%rd5, %rd1, %rd18;
	mul.wide.s32 	%rd19, %r18, 16;
	add.s64 	%rd6, %rd1, %rd19;
	mul.wide.s32 	%rd20, %r18, 20;
	add.s64 	%rd7, %rd1, %rd20;
	mul.wide.s32 	%rd21, %r18, 24;
	add.s64 	%rd8, %rd1, %rd21;
	mul.wide.s32 	%rd22, %r18, 28;
	add.s64 	%rd9, %rd1, %rd22;
	mul.wide.u32 	%rd23, %r3, 4;
	add.s64 	%rd24, %rd23, %rd2;
	add.s64 	%rd66, %rd24, 16;
	mov.f32 	%f66, 0f00000000;
	mov.u32 	%r35, %r2;
$L__BB0_3:
	.pragma "nounroll";
	mul.wide.s32 	%rd25, %r35, 4;
	add.s64 	%rd26, %rd3, %rd25;
	add.s64 	%rd27, %rd4, %rd25;
	add.s64 	%rd28, %rd5, %rd25;
	add.s64 	%rd29, %rd6, %rd25;
	add.s64 	%rd30, %rd7, %rd25;
	add.s64 	%rd31, %rd8, %rd25;
	add.s64 	%rd32, %rd9, %rd25;
	add.s64 	%rd33, %rd1, %rd25;
	ld.global.f32 	%f16, [%rd66+-16];
	ld.global.f32 	%f17, [%rd33];
	fma.rn.f32 	%f18, %f16, %f17, %f66;
	ld.global.f32 	%f19, [%rd66+-12];
	ld.global.f32 	%f20, [%rd26];
	fma.rn.f32 	%f21, %f19, %f20, %f18;
	ld.global.f32 	%f22, [%rd66+-8];
	ld.global.f32 	%f23, [%rd27];
	fma.rn.f32 	%f24, %f22, %f23, %f21;
	ld.global.f32 	%f25, [%rd66+-4];
	ld.global.f32 	%f26, [%rd28];
	fma.rn.f32 	%f27, %f25, %f26, %f24;
	ld.global.f32 	%f28, [%rd66];
	ld.global.f32 	%f29, [%rd29];
	fma.rn.f32 	%f30, %f28, %f29, %f27;
	ld.global.f32 	%f31, [%rd66+4];
	ld.global.f32 	%f32, [%rd30];
	fma.rn.f32 	%f33, %f31, %f32, %f30;
	ld.global.f32 	%f34, [%rd66+8];
	ld.global.f32 	%f35, [%rd31];
	fma.rn.f32 	%f36, %f34, %f35, %f33;
	ld.global.f32 	%f37, [%rd66+12];
	ld.global.f32 	%f38, [%rd32];
	fma.rn.f32 	%f66, %f37, %f38, %f36;
	add.s32 	%r36, %r36, 8;
	add.s32 	%r35, %r35, %r7;
	add.s64 	%rd66, %rd66, 32;
	setp.ne.s32 	%p3, %r36, 0;
	@%p3 bra 	$L__BB0_3;
$L__BB0_4:
	setp.eq.s32 	%p4, %r4, 0;
	@%p4 bra 	$L__BB0_12;
	and.b32  	%r13, %r18, 3;
	setp.lt.u32 	%p5, %r4, 4;
	@%p5 bra 	$L__BB0_7;
	add.s32 	%r27, %r38, %r3;
	mul.wide.u32 	%rd34, %r27, 4;
	add.s64 	%rd35, %rd2, %rd34;
	ld.global.f32 	%f40, [%rd35];
	mad.lo.s32 	%r28, %r38, %r18, %r2;
	mul.wide.s32 	%rd36, %r28, 4;
	add.s64 	%rd37, %rd1, %rd36;
	ld.global.f32 	%f41, [%rd37];
	fma.rn.f32 	%f42, %f40, %f41, %f66;
	cvt.u64.u32 	%rd38, %r3;
	cvt.u64.u32 	%rd39, %r38;
	add.s64 	%rd40, %rd39, %rd38;
	shl.b64 	%rd41, %rd40, 2;
	add.s64 	%rd42, %rd2, %rd41;
	ld.global.f32 	%f43, [%rd42+4];
	mul.wide.s32 	%rd43, %r18, 4;
	add.s64 	%rd44, %rd37, %rd43;
	ld.global.f32 	%f44, [%rd44];
	fma.rn.f32 	%f45, %f43, %f44, %f42;
	ld.global.f32 	%f46, [%rd42+8];
	add.s64 	%rd45, %rd44, %rd43;
	ld.global.f32 	%f47, [%rd45];
	fma.rn.f32 	%f48, %f46, %f47, %f45;
	ld.global.f32 	%f49, [%rd42+12];
	add.s64 	%rd46, %rd45, %rd43;
	ld.global.f32 	%f50, [%rd46];
	fma.rn.f32 	%f66, %f49, %f50, %f48;
	add.s32 	%r38, %r38, 4;
$L__BB0_7:
	setp.eq.s32 	%p6, %r13, 0;
	@%p6 bra 	$L__BB0_12;
	setp.eq.s32 	%p7, %r13, 1;
	@%p7 bra 	$L__BB0_10;
	add.s32 	%r29, %r38, %r3;
	mul.wide.u32 	%rd47, %r29, 4;
	add.s64 	%rd48, %rd2, %rd47;
	ld.global.f32 	%f52, [%rd48];
	mad.lo.s32 	%r30, %r38, %r18, %r2;
	mul.wide.s32 	%rd49, %r30, 4;
	add.s64 	%rd50, %rd1, %rd49;
	ld.global.f32 	%f53, [%rd50];
	fma.rn.f32 	%f54, %f52, %f53, %f66;
	cvt.u64.u32 	%rd51, %r3;
	cvt.u64.u32 	%rd52, %r38;
	add.s64 	%rd53, %rd52, %rd51;
	shl.b64 	%rd54, %rd53, 2;
	add.s64 	%rd55, %rd2, %rd54;
	ld.global.f32 	%f55, [%rd55+4];
	mul.wide.s32 	%rd56, %r18, 4;
	add.s64 	%rd57, %rd50, %rd56;
	ld.global.f32 	%f56, [%rd57];
	fma.rn.f32 	%f66, %f55, %f56, %f54;
	add.s32 	%r38, %r38, 2;
$L__BB0_10:
	and.b32  	%r31, %r18, 1;
	setp.eq.b32 	%p8, %r31, 1;
	not.pred 	%p9, %p8;
	@%p9 bra 	$L__BB0_12;
	add.s32 	%r32, %r38, %r3;
	mul.wide.u32 	%rd58, %r32, 4;
	add.s64 	%rd59, %rd2, %rd58;
	ld.global.f32 	%f57, [%rd59];
	mad.lo.s32 	%r33, %r38, %r18, %r2;
	mul.wide.s32 	%rd60, %r33, 4;
	add.s64 	%rd61, %rd1, %rd60;
	ld.global.f32 	%f58, [%rd61];
	fma.rn.f32 	%f66, %f57, %f58, %f66;
$L__BB0_12:
	ld.param.u64 	%rd65, [_Z9MatrixMulPfS_S_i_param_2];
	add.s32 	%r34, %r3, %r2;
	cvta.to.global.u64 	%rd62, %rd65;
	mul.wide.s32 	%rd63, %r34, 4;
	add.s64 	%rd64, %rd62, %rd63;
	st.global.f32 	[%rd64], %f66;
$L__BB0_13:
	ret;

}


// ===== COMPILED SASS (sm_100) =====

	.target	sm_100

	.elftype	@"ET_EXEC"


//--------------------- .note.nv.tkinfo           --------------------------
	.section	.note.nv.tkinfo,"",@"SHT_NOTE"
	.sectionflags	@"SHF_NOTE_NV_TKINFO"
	.tkinfo
        /*0018*/ 	.word	0x00000002
        /*0030*/ 	.string	""
        /*0030*/ 	.string	"ptxas"
        /*0030*/ 	.string	"Cuda compilation tools, release 13.0, V13.0.88"
        /*0030*/ 	.string	"Build cuda_13.0.r13.0/compiler.36424714_0"
        /*0030*/ 	.string	"-arch sm_100 -m 64 "



//--------------------- .note.nv.cuinfo           --------------------------
	.section	.note.nv.cuinfo,"",@"SHT_NOTE"
	.sectionflags	@"SHF_NOTE_NV_CUINFO"
        /*0018*/ 	.short	0x0002
        /*001a*/ 	.short	0x0064
        /*001c*/ 	.short	0x0082
	.zero		2


//--------------------- .nv.info                  --------------------------
	.section	.nv.info,"",@"SHT_CUDA_INFO"
	.align	4


	//----- nvinfo : EIATTR_REGCOUNT
	.align		4
        /*0000*/ 	.byte	0x04, 0x2f
        /*0002*/ 	.short	(.L_1 - .L_0)
	.align		4
.L_0:
        /*0004*/ 	.word	index@(_Z9MatrixMulPfS_S_i)
        /*0008*/ 	.word	0x0000001e


	//----- nvinfo : EIATTR_FRAME_SIZE
	.align		4
.L_1:
        /*000c*/ 	.byte	0x04, 0x11
        /*000e*/ 	.short	(.L_3 - .L_2)
	.align		4
.L_2:
        /*0010*/ 	.word	index@(_Z9MatrixMulPfS_S_i)
        /*0014*/ 	.word	0x00000000


	//----- nvinfo : EIATTR_MIN_STACK_SIZE
	.align		4
.L_3:
        /*0018*/ 	.byte	0x04, 0x12
        /*001a*/ 	.short	(.L_5 - .L_4)
	.align		4
.L_4:
        /*001c*/ 	.word	index@(_Z9MatrixMulPfS_S_i)
        /*0020*/ 	.word	0x00000000
.L_5:


//--------------------- .nv.compat                --------------------------
	.section	.nv.compat,"",@"SHT_CUDA_COMPAT_INFO"
	.align	4
        /*0000*/ 	.byte	0x02, 0x09, 0x00, 0x00, 0x02, 0x02, 0x01, 0x00, 0x02, 0x05, 0x05, 0x00, 0x03, 0x07, 0x01, 0x01
        /*0010*/ 	.byte	0x02, 0x03, 0x00, 0x00, 0x02, 0x06, 0x01, 0x00, 0x04, 0x0b, 0x08, 0x00, 0x09, 0x00, 0x00, 0x00
        /*0020*/ 	.byte	0x00, 0x00, 0x00, 0x00


//--------------------- .nv.info._Z9MatrixMulPfS_S_i --------------------------
	.section	.nv.info._Z9MatrixMulPfS_S_i,"",@"SHT_CUDA_INFO"
	.sectionflags	@""
	.align	4


	//----- nvinfo : EIATTR_CUDA_API_VERSION
	.align		4
        /*0000*/ 	.byte	0x04, 0x37
        /*0002*/ 	.short	(.L_7 - .L_6)
.L_6:
        /*0004*/ 	.word	0x00000082


	//----- nvinfo : EIATTR_KPARAM_INFO
	.align		4
.L_7:
        /*0008*/ 	.byte	0x04, 0x17
        /*000a*/ 	.short	(.L_9 - .L_8)
.L_8:
        /*000c*/ 	.word	0x00000000
        /*0010*/ 	.short	0x0003
        /*0012*/ 	.short	0x0018
        /*0014*/ 	.byte	0x00, 0xf0, 0x11, 0x00


	//----- nvinfo : EIATTR_KPARAM_INFO
	.align		4
.L_9:
        /*0018*/ 	.byte	0x04, 0x17
        /*001a*/ 	.short	(.L_11 - .L_10)
.L_10:
        /*001c*/ 	.word	0x00000000
        /*0020*/ 	.short	0x0002
        /*0022*/ 	.short	0x0010
        /*0024*/ 	.byte	0x00, 0xf5, 0x21, 0x00


	//----- nvinfo : EIATTR_KPARAM_INFO
	.align		4
.L_11:
        /*0028*/ 	.byte	0x04, 0x17
        /*002a*/ 	.short	(.L_13 - .L_12)
.L_12:
        /*002c*/ 	.word	0x00000000
        /*0030*/ 	.short	0x0001
        /*0032*/ 	.short	0x0008
        /*0034*/ 	.byte	0x00, 0xf5, 0x21, 0x00


	//----- nvinfo : EIATTR_KPARAM_INFO
	.align		4
.L_13:
        /*0038*/ 	.byte	0x04, 0x17
        /*003a*/ 	.short	(.L_15 - .L_14)
.L_14:
        /*003c*/ 	.word	0x00000000
        /*0040*/ 	.short	0x0000
        /*0042*/ 	.short	0x0000
        /*0044*/ 	.byte	0x00, 0xf5, 0x21, 0x00


	//----- nvinfo : EIATTR_SPARSE_MMA_MASK
	.align		4
.L_15:
        /*0048*/ 	.byte	0x03, 0x50
        /*004a*/ 	.short	0x0000


	//----- nvinfo : EIATTR_MAXREG_COUNT
	.align		4
        /*004c*/ 	.byte	0x03, 0x1b
        /*004e*/ 	.short	0x00ff


	//----- nvinfo : EIATTR_MERCURY_ISA_VERSION
	.align		4
        /*0050*/ 	.byte	0x03, 0x5f
        /*0052*/ 	.short	0x0101


	//----- nvinfo : EIATTR_VRC_CTA_INIT_COUNT
	.align		4
        /*0054*/ 	.byte	0x02, 0x4a
	.zero		1
	.zero		1


	//----- nvinfo : EIATTR_EXIT_INSTR_OFFSETS
	.align		4
        /*0058*/ 	.byte	0x04, 0x1c
        /*005a*/ 	.short	(.L_17 - .L_16)


	//   ....[0]....
.L_16:
        /*005c*/ 	.word	0x000000c0


	//   ....[1]....
        /*0060*/ 	.word	0x00000a90


	//----- nvinfo : EIATTR_CBANK_PARAM_SIZE
	.align		4
.L_17:
        /*0064*/ 	.byte	0x03, 0x19
        /*0066*/ 	.short	0x001c


	//----- nvinfo : EIATTR_PARAM_CBANK
	.align		4
        /*0068*/ 	.byte	0x04, 0x0a
        /*006a*/ 	.short	(.L_19 - .L_18)
	.align		4
.L_18:
        /*006c*/ 	.word	index@(.nv.constant0._Z9MatrixMulPfS_S_i)
        /*0070*/ 	.short	0x0380
        /*0072*/ 	.short	0x001c


	//----- nvinfo : EIATTR_SW_WAR
	.align		4
.L_19:
        /*0074*/ 	.byte	0x04, 0x36
        /*0076*/ 	.short	(.L_21 - .L_20)
.L_20:
        /*0078*/ 	.word	0x00000008
.L_21:


//--------------------- .nv.callgraph             --------------------------
	.section	.nv.callgraph,"",@"SHT_CUDA_CALLGRAPH"
	.align	4
	.sectionentsize	8
	.align		4
        /*0000*/ 	.word	0x00000000
	.align		4
        /*0004*/ 	.word	0xffffffff
	.align		4
        /*0008*/ 	.word	0x00000000
	.align		4
        /*000c*/ 	.word	0xfffffffe
	.align		4
        /*0010*/ 	.word	0x00000000
	.align		4
        /*0014*/ 	.word	0xfffffffd
	.align		4
        /*0018*/ 	.word	0x00000000
	.align		4
        /*001c*/ 	.word	0xfffffffc


//--------------------- .text._Z9MatrixMulPfS_S_i --------------------------
	.section	.text._Z9MatrixMulPfS_S_i,"ax",@progbits
	.align	128
        .global         _Z9MatrixMulPfS_S_i
        .type           _Z9MatrixMulPfS_S_i,@function
        .size           _Z9MatrixMulPfS_S_i,(.L_x_5 - _Z9MatrixMulPfS_S_i)
        .other          _Z9MatrixMulPfS_S_i,@"STO_CUDA_ENTRY STV_DEFAULT"
_Z9MatrixMulPfS_S_i:
.text._Z9MatrixMulPfS_S_i:
[----:B------:R-:W-:Y:S01]  /*0000*/  LDC R1, c[0x0][0x37c] ;  /* 0x0000df00ff017b82 */ /* 0x000fe20000000800 */
[----:B------:R-:W0:Y:S07]  /*0010*/  S2R R0, SR_TID.Y ;  /* 0x0000000000007919 */ /* 0x000e2e0000002200 */
[----:B------:R-:W0:Y:S01]  /*0020*/  S2UR UR4, SR_CTAID.Y ;  /* 0x00000000000479c3 */ /* 0x000e220000002600 */
[----:B------:R-:W1:Y:S01]  /*0030*/  LDCU UR20, c[0x0][0x398] ;  /* 0x00007300ff1477ac */ /* 0x000e620008000800 */
[----:B------:R-:W2:Y:S06]  /*0040*/  S2R R3, SR_TID.X ;  /* 0x0000000000037919 */ /* 0x000eac0000002100 */
[----:B------:R-:W0:Y:S08]  /*0050*/  LDC R13, c[0x0][0x364] ;  /* 0x0000d900ff0d7b82 */ /* 0x000e300000000800 */
[----:B------:R-:W2:Y:S08]  /*0060*/  S2UR UR5, SR_CTAID.X ;  /* 0x00000000000579c3 */ /* 0x000eb00000002500 */
[----:B------:R-:W2:Y:S01]  /*0070*/  LDC R2, c[0x0][0x360] ;  /* 0x0000d800ff027b82 */ /* 0x000ea20000000800 */
[----:B0-----:R-:W-:-:S02]  /*0080*/  IMAD R13, R13, UR4, R0 ;  /* 0x000000040d0d7c24 */ /* 0x001fc4000f8e0200 */
[----:B--2---:R-:W-:-:S05]  /*0090*/  IMAD R0, R2, UR5, R3 ;  /* 0x0000000502007c24 */ /* 0x004fca000f8e0203 */
[----:B------:R-:W-:-:S04]  /*00a0*/  VIMNMX R2, PT, PT, R13, R0, !PT ;  /* 0x000000000d027248 */ /* 0x000fc80007fe0100 */
[----:B-1----:R-:W-:-:S13]  /*00b0*/  ISETP.GE.AND P0, PT, R2, UR20, PT ;  /* 0x0000001402007c0c */ /* 0x002fda000bf06270 */
[----:B------:R-:W-:Y:S05]  /*00c0*/  @P0 EXIT ;  /* 0x000000000000094d */ /* 0x000fea0003800000 */
[----:B------:R-:W-:Y:S01]  /*00d0*/  UISETP.GE.U32.AND UP0, UPT, UR20, 0x8, UPT ;  /* 0x000000081400788c */ /* 0x000fe2000bf06070 */
[----:B------:R-:W-:Y:S02]  /*00e0*/  HFMA2 R12, -RZ, RZ, 0, 0 ;  /* 0x00000000ff0c7431 */ /* 0x000fe400000001ff */
[----:B------:R-:W-:Y:S01]  /*00f0*/  IMAD R13, R13, UR20, RZ ;  /* 0x000000140d0d7c24 */ /* 0x000fe2000f8e02ff */
[----:B------:R-:W-:Y:S01]  /*0100*/  UMOV UR4, URZ ;  /* 0x000000ff00047c82 */ /* 0x000fe20008000000 */
[----:B------:R-:W0:Y:S04]  /*0110*/  LDCU.64 UR18, c[0x0][0x358] ;  /* 0x00006b00ff1277ac */ /* 0x000e280008000a00 */
[----:B------:R-:W-:Y:S05]  /*0120*/  BRA.U !UP0, `(.L_x_0) ;  /* 0x0000000508047547 */ /* 0x000fea000b800000 */
[----:B------:R-:W1:Y:S01]  /*0130*/  LDCU.128 UR24, c[0x0][0x380] ;  /* 0x00007000ff1877ac */ /* 0x000e620008000c00 */
[----:B------:R-:W-:Y:S02]  /*0140*/  MOV R12, RZ ;  /* 0x000000ff000c7202 */ /* 0x000fe40000000f00 */
[----:B------:R-:W-:Y:S01]  /*0150*/  MOV R14, R0 ;  /* 0x00000000000e7202 */ /* 0x000fe20000000f00 */
[----:B------:R-:W-:-:S04]  /*0160*/  ULOP3.LUT UR4, UR20, 0x7ffffff8, URZ, 0xc0, !UPT ;  /* 0x7ffffff814047892 */ /* 0x000fc8000f8ec0ff */
[----:B------:R-:W-:Y:S01]  /*0170*/  UIADD3 UR5, UPT, UPT, -UR4, URZ, URZ ;  /* 0x000000ff04057290 */ /* 0x000fe2000fffe1ff */
[----:B-1----:R-:W-:Y:S01]  /*0180*/  MOV R2, UR24 ;  /* 0x0000001800027c02 */ /* 0x002fe20008000f00 */
[----:B------:R-:W-:Y:S01]  /*0190*/  UIMAD.WIDE UR6, UR20, 0x8, UR26 ;  /* 0x00000008140678a5 */ /* 0x000fe2000f8e021a */
[----:B------:R-:W-:Y:S01]  /*01a0*/  MOV R3, UR25 ;  /* 0x0000001900037c02 */ /* 0x000fe20008000f00 */
[----:B------:R-:W-:Y:S02]  /*01b0*/  UIMAD.WIDE UR8, UR20, 0xc, UR26 ;  /* 0x0000000c140878a5 */ /* 0x000fe4000f8e021a */
[----:B------:R-:W-:Y:S01]  /*01c0*/  UIMAD.WIDE UR10, UR20, 0x10, UR26 ;  /* 0x00000010140a78a5 */ /* 0x000fe2000f8e021a */
[----:B------:R-:W-:Y:S01]  /*01d0*/  IMAD.WIDE.U32 R2, R13, 0x4, R2 ;  /* 0x000000040d027825 */ /* 0x000fe200078e0002 */
[----:B------:R-:W-:Y:S02]  /*01e0*/  UIMAD.WIDE UR12, UR20, 0x14, UR26 ;  /* 0x00000014140c78a5 */ /* 0x000fe4000f8e021a */
[----:B------:R-:W-:Y:S01]  /*01f0*/  UIMAD.WIDE UR14, UR20, 0x18, UR26 ;  /* 0x00000018140e78a5 */ /* 0x000fe2000f8e021a */
[----:B------:R-:W-:Y:S01]  /*0200*/  IADD3 R2, P0, PT, R2, 0x10, RZ ;  /* 0x0000001002027810 */ /* 0x000fe20007f1e0ff */
[----:B------:R-:W-:-:S03]  /*0210*/  UIMAD.WIDE UR16, UR20, 0x1c, UR26 ;  /* 0x0000001c141078a5 */ /* 0x000fc6000f8e021a */
[----:B------:R-:W-:-:S09]  /*0220*/  IADD3.X R3, PT, PT, RZ, R3, RZ, P0, !PT ;  /* 0x00000003ff037210 */ /* 0x000fd200007fe4ff */
.L_x_1:
[----:B------:R-:W-:Y:S01]  /*0230*/  UIMAD.WIDE UR22, UR20, 0x4, UR26 ;  /* 0x00000004141678a5 */ /* 0x000fe2000f8e021a */
[----:B------:R-:W-:Y:S02]  /*0240*/  IMAD.MOV.U32 R23, RZ, RZ, 0x4 ;  /* 0x00000004ff177424 */ /* 0x000fe400078e00ff */
[----:B------:R-:W-:Y:S01]  /*0250*/  HFMA2 R11, -RZ, RZ, 0, 2.384185791015625e-07 ;  /* 0x00000004ff0b7431 */ /* 0x000fe200000001ff */
[----:B------:R-:W-:Y:S01]  /*0260*/  MOV R25, 0x4 ;  /* 0x0000000400197802 */ /* 0x000fe20000000f00 */
[----:B0-----:R-:W2:Y:S01]  /*0270*/  LDG.E R21, desc[UR18][R2.64+-0x10] ;  /* 0xfffff01202157981 */ /* 0x001ea2000c1e1900 */
[C---:B------:R-:W-:Y:S01]  /*0280*/  IMAD.WIDE R22, R14.reuse, R23, UR26 ;  /* 0x0000001a0e167e25 */ /* 0x040fe2000f8e0217 */
[----:B------:R-:W-:Y:S02]  /*0290*/  MOV R8, UR22 ;  /* 0x0000001600087c02 */ /* 0x000fe40008000f00 */
[----:B------:R-:W-:Y:S01]  /*02a0*/  MOV R9, UR23 ;  /* 0x0000001700097c02 */ /* 0x000fe20008000f00 */
[----:B------:R-:W3:Y:S02]  /*02b0*/  LDG.E R19, desc[UR18][R2.64+-0xc] ;  /* 0xfffff41202137981 */ /* 0x000ee4000c1e1900 */
[----:B------:R-:W-:-:S02]  /*02c0*/  IMAD.WIDE R8, R14, 0x4, R8 ;  /* 0x000000040e087825 */ /* 0x000fc400078e0208 */
[----:B------:R-:W2:Y:S01]  /*02d0*/  LDG.E R22, desc[UR18][R22.64] ;  /* 0x0000001216167981 */ /* 0x000ea2000c1e1900 */
[----:B------:R-:W-:Y:S01]  /*02e0*/  MOV R5, 0x4 ;  /* 0x0000000400057802 */ /* 0x000fe20000000f00 */
[C---:B------:R-:W-:Y:S02]  /*02f0*/  IMAD.WIDE R24, R14.reuse, R25, UR6 ;  /* 0x000000060e187e25 */ /* 0x040fe4000f8e0219 */
[----:B------:R0:W3:Y:S02]  /*0300*/  LDG.E R20, desc[UR18][R8.64] ;  /* 0x0000001208147981 */ /* 0x0000e4000c1e1900 */
[----:B------:R-:W-:Y:S02]  /*0310*/  IMAD.WIDE R10, R14, R11, UR8 ;  /* 0x000000080e0a7e25 */ /* 0x000fe4000f8e020b */
[----:B------:R-:W4:Y:S04]  /*0320*/  LDG.E R18, desc[UR18][R24.64] ;  /* 0x0000001218127981 */ /* 0x000f28000c1e1900 */
[----:B------:R-:W4:Y:S01]  /*0330*/  LDG.E R17, desc[UR18][R2.64+-0x8] ;  /* 0xfffff81202117981 */ /* 0x000f22000c1e1900 */
[----:B0-----:R-:W-:-:S02]  /*0340*/  HFMA2 R9, -RZ, RZ, 0, 2.384185791015625e-07 ;  /* 0x00000004ff097431 */ /* 0x001fc400000001ff */
[----:B------:R-:W-:Y:S01]  /*0350*/  IMAD.MOV.U32 R7, RZ, RZ, 0x4 ;  /* 0x00000004ff077424 */ /* 0x000fe200078e00ff */
[----:B------:R0:W5:Y:S01]  /*0360*/  LDG.E R16, desc[UR18][R10.64] ;  /* 0x000000120a107981 */ /* 0x000162000c1e1900 */
[----:B------:R-:W-:-:S03]  /*0370*/  IMAD.WIDE R4, R14, R5, UR10 ;  /* 0x0000000a0e047e25 */ /* 0x000fc6000f8e0205 */
[----:B------:R-:W5:Y:S01]  /*0380*/  LDG.E R15, desc[UR18][R2.64+-0x4] ;  /* 0xfffffc12020f7981 */ /* 0x000f62000c1e1900 */
[C---:B------:R-:W-:Y:S01]  /*0390*/  IMAD.WIDE R6, R14.reuse, R7, UR12 ;  /* 0x0000000c0e067e25 */ /* 0x040fe2000f8e0207 */
[----:B------:R-:W-:Y:S02]  /*03a0*/  MOV R27, 0x4 ;  /* 0x00000004001b7802 */ /* 0x000fe40000000f00 */
[----:B------:R1:W5:Y:S01]  /*03b0*/  LDG.E R4, desc[UR18][R4.64] ;  /* 0x0000001204047981 */ /* 0x000362000c1e1900 */
[----:B------:R-:W-:-:S03]  /*03c0*/  IMAD.WIDE R8, R14, R9, UR14 ;  /* 0x0000000e0e087e25 */ /* 0x000fc6000f8e0209 */
[----:B------:R-:W5:Y:S01]  /*03d0*/  LDG.E R23, desc[UR18][R2.64] ;  /* 0x0000001202177981 */ /* 0x000f62000c1e1900 */
[----:B0-----:R-:W-:-:S03]  /*03e0*/  IMAD.WIDE R10, R14, R27, UR16 ;  /* 0x000000100e0a7e25 */ /* 0x001fc6000f8e021b */
[----:B------:R-:W5:Y:S04]  /*03f0*/  LDG.E R7, desc[UR18][R6.64] ;  /* 0x0000001206077981 */ /* 0x000f68000c1e1900 */
[----:B------:R-:W5:Y:S04]  /*0400*/  LDG.E R24, desc[UR18][R2.64+0x4] ;  /* 0x0000041202187981 */ /* 0x000f68000c1e1900 */
[----:B------:R-:W5:Y:S04]  /*0410*/  LDG.E R8, desc[UR18][R8.64] ;  /* 0x0000001208087981 */ /* 0x000f68000c1e1900 */
[----:B------:R-:W5:Y:S04]  /*0420*/  LDG.E R25, desc[UR18][R2.64+0x8] ;  /* 0x0000081202197981 */ /* 0x000f68000c1e1900 */
[----:B------:R-:W5:Y:S04]  /*0430*/  LDG.E R10, desc[UR18][R10.64] ;  /* 0x000000120a0a7981 */ /* 0x000f68000c1e1900 */
[----:B------:R0:W5:Y:S01]  /*0440*/  LDG.E R27, desc[UR18][R2.64+0xc] ;  /* 0x00000c12021b7981 */ /* 0x000162000c1e1900 */
[----:B------:R-:W-:-:S04]  /*0450*/  UIADD3 UR5, UPT, UPT, UR5, 0x8, URZ ;  /* 0x0000000805057890 */ /* 0x000fc8000fffe0ff */
[----:B------:R-:W-:Y:S01]  /*0460*/  UISETP.NE.AND UP0, UPT, UR5, URZ, UPT ;  /* 0x000000ff0500728c */ /* 0x000fe2000bf05270 */
[----:B-1----:R-:W-:Y:S02]  /*0470*/  MOV R5, UR20 ;  /* 0x0000001400057c02 */ /* 0x002fe40008000f00 */
[----:B0-----:R-:W-:Y:S02]  /*0480*/  IADD3 R2, P0, PT, R2, 0x20, RZ ;  /* 0x0000002002027810 */ /* 0x001fe40007f1e0ff */
[----:B------:R-:W-:Y:S02]  /*0490*/  LEA R14, R5, R14, 0x3 ;  /* 0x0000000e050e7211 */ /* 0x000fe400078e18ff */
[----:B------:R-:W-:Y:S01]  /*04a0*/  IADD3.X R3, PT, PT, RZ, R3, RZ, P0, !PT ;  /* 0x00000003ff037210 */ /* 0x000fe200007fe4ff */
[----:B--2---:R-:W-:-:S04]  /*04b0*/  FFMA R22, R21, R22, R12 ;  /* 0x0000001615167223 */ /* 0x004fc8000000000c */
[----:B---3--:R-:W-:-:S04]  /*04c0*/  FFMA R20, R19, R20, R22 ;  /* 0x0000001413147223 */ /* 0x008fc80000000016 */
[----:B----4-:R-:W-:-:S04]  /*04d0*/  FFMA R18, R17, R18, R20 ;  /* 0x0000001211127223 */ /* 0x010fc80000000014 */
[----:B-----5:R-:W-:-:S04]  /*04e0*/  FFMA R16, R15, R16, R18 ;  /* 0x000000100f107223 */ /* 0x020fc80000000012 */
[----:B------:R-:W-:-:S04]  /*04f0*/  FFMA R23, R23, R4, R16 ;  /* 0x0000000417177223 */ /* 0x000fc80000000010 */
[----:B------:R-:W-:-:S04]  /*0500*/  FFMA R24, R24, R7, R23 ;  /* 0x0000000718187223 */ /* 0x000fc80000000017 */
[----:B------:R-:W-:-:S04]  /*0510*/  FFMA R8, R25, R8, R24 ;  /* 0x0000000819087223 */ /* 0x000fc80000000018 */
[----:B------:R-:W-:Y:S01]  /*0520*/  FFMA R12, R27, R10, R8 ;  /* 0x0000000a1b0c7223 */ /* 0x000fe20000000008 */
[----:B------:R-:W-:Y:S06]  /*0530*/  BRA.U UP0, `(.L_x_1) ;  /* 0xfffffffd003c7547 */ /* 0x000fec000b83ffff */
.L_x_0:
[----:B------:R-:W-:-:S04]  /*0540*/  ULOP3.LUT UR6, UR20, 0x7, URZ, 0xc0, !UPT ;  /* 0x0000000714067892 */ /* 0x000fc8000f8ec0ff */
[----:B------:R-:W-:-:S09]  /*0550*/  UISETP.NE.AND UP0, UPT, UR6, URZ, UPT ;  /* 0x000000ff0600728c */ /* 0x000fd2000bf05270 */
[----:B------:R-:W-:Y:S05]  /*0560*/  BRA.U !UP0, `(.L_x_2) ;  /* 0x0000000508387547 */ /* 0x000fea000b800000 */
[----:B------:R-:W-:Y:S02]  /*0570*/  UISETP.GE.U32.AND UP0, UPT, UR6, 0x4, UPT ;  /* 0x000000040600788c */ /* 0x000fe4000bf06070 */
[----:B------:R-:W-:-:S04]  /*0580*/  ULOP3.LUT UR5, UR20, 0x3, URZ, 0xc0, !UPT ;  /* 0x0000000314057892 */ /* 0x000fc8000f8ec0ff */
[----:B------:R-:W-:-:S03]  /*0590*/  UISETP.NE.AND UP1, UPT, UR5, URZ, UPT ;  /* 0x000000ff0500728c */ /* 0x000fc6000bf25270 */
[----:B------:R-:W-:Y:S08]  /*05a0*/  BRA.U !UP0, `(.L_x_3) ;  /* 0x00000001087c7547 */ /* 0x000ff0000b800000 */
[----:B------:R-:W1:Y:S01]  /*05b0*/  LDC.64 R6, c[0x0][0x388] ;  /* 0x0000e200ff067b82 */ /* 0x000e620000000a00 */
[----:B------:R-:W2:Y:S01]  /*05c0*/  LDCU.64 UR6, c[0x0][0x380] ;  /* 0x00007000ff0677ac */ /* 0x000ea20008000a00 */
[----:B------:R-:W-:Y:S01]  /*05d0*/  IMAD.U32 R9, RZ, RZ, UR4 ;  /* 0x00000004ff097e24 */ /* 0x000fe2000f8e00ff */
[C---:B------:R-:W-:Y:S02]  /*05e0*/  IADD3 R3, PT, PT, R13.reuse, UR4, RZ ;  /* 0x000000040d037c10 */ /* 0x040fe4000fffe0ff */
[----:B------:R-:W-:Y:S01]  /*05f0*/  IADD3 R10, P0, PT, R13, UR4, RZ ;  /* 0x000000040d0a7c10 */ /* 0x000fe2000ff1e0ff */
[----:B------:R-:W-:Y:S01]  /*0600*/  IMAD R9, R9, UR20, R0 ;  /* 0x0000001409097c24 */ /* 0x000fe2000f8e0200 */
[----:B------:R-:W-:Y:S01]  /*0610*/  MOV R11, UR20 ;  /* 0x00000014000b7c02 */ /* 0x000fe20008000f00 */
[----:B------:R-:W3:Y:S01]  /*0620*/  LDC.64 R4, c[0x0][0x380] ;  /* 0x0000e000ff047b82 */ /* 0x000ee20000000a00 */
[----:B------:R-:W-:Y:S01]  /*0630*/  MOV R15, UR20 ;  /* 0x00000014000f7c02 */ /* 0x000fe20008000f00 */
[----:B-1----:R-:W-:Y:S01]  /*0640*/  IMAD.WIDE R6, R9, 0x4, R6 ;  /* 0x0000000409067825 */ /* 0x002fe200078e0206 */
[----:B------:R-:W-:-:S05]  /*0650*/  MOV R9, UR20 ;  /* 0x0000001400097c02 */ /* 0x000fca0008000f00 */
[----:B------:R-:W-:Y:S02]  /*0660*/  IMAD.WIDE R8, R9, 0x4, R6 ;  /* 0x0000000409087825 */ /* 0x000fe400078e0206 */
[----:B0-----:R-:W4:Y:S02]  /*0670*/  LDG.E R6, desc[UR18][R6.64] ;  /* 0x0000001206067981 */ /* 0x001f24000c1e1900 */
[----:B---3--:R-:W-:Y:S01]  /*0680*/  IMAD.WIDE.U32 R4, R3, 0x4, R4 ;  /* 0x0000000403047825 */ /* 0x008fe200078e0004 */
[----:B------:R-:W-:Y:S01]  /*0690*/  IADD3.X R3, PT, PT, RZ, RZ, RZ, P0, !PT ;  /* 0x000000ffff037210 */ /* 0x000fe200007fe4ff */
[----:B------:R-:W3:Y:S01]  /*06a0*/  LDG.E R17, desc[UR18][R8.64] ;  /* 0x0000001208117981 */ /* 0x000ee2000c1e1900 */
[----:B--2---:R-:W-:-:S03]  /*06b0*/  LEA R2, P0, R10, UR6, 0x2 ;  /* 0x000000060a027c11 */ /* 0x004fc6000f8010ff */
[----:B------:R-:W4:Y:S01]  /*06c0*/  LDG.E R5, desc[UR18][R4.64] ;  /* 0x0000001204057981 */ /* 0x000f22000c1e1900 */
[----:B------:R-:W-:Y:S01]  /*06d0*/  LEA.HI.X R3, R10, UR7, R3, 0x2, P0 ;  /* 0x000000070a037c11 */ /* 0x000fe200080f1403 */
[----:B------:R-:W-:-:S04]  /*06e0*/  IMAD.WIDE R10, R11, 0x4, R8 ;  /* 0x000000040b0a7825 */ /* 0x000fc800078e0208 */
[----:B------:R-:W3:Y:S01]  /*06f0*/  LDG.E R16, desc[UR18][R2.64+0x4] ;  /* 0x0000041202107981 */ /* 0x000ee2000c1e1900 */
[----:B------:R-:W-:-:S03]  /*0700*/  IMAD.WIDE R14, R15, 0x4, R10 ;  /* 0x000000040f0e7825 */ /* 0x000fc600078e020a */
[----:B------:R-:W2:Y:S04]  /*0710*/  LDG.E R19, desc[UR18][R10.64] ;  /* 0x000000120a137981 */ /* 0x000ea8000c1e1900 */
[----:B------:R-:W2:Y:S04]  /*0720*/  LDG.E R18, desc[UR18][R2.64+0x8] ;  /* 0x0000081202127981 */ /* 0x000ea8000c1e1900 */
[----:B------:R-:W5:Y:S04]  /*0730*/  LDG.E R20, desc[UR18][R2.64+0xc] ;  /* 0x00000c1202147981 */ /* 0x000f68000c1e1900 */
[----:B------:R-:W5:Y:S01]  /*0740*/  LDG.E R14, desc[UR18][R14.64] ;  /* 0x000000120e0e7981 */ /* 0x000f62000c1e1900 */
[----:B------:R-:W-:Y:S01]  /*0750*/  UIADD3 UR4, UPT, UPT, UR4, 0x4, URZ ;  /* 0x0000000404047890 */ /* 0x000fe2000fffe0ff */
[----:B----4-:R-:W-:-:S04]  /*0760*/  FFMA R5, R5, R6, R12 ;  /* 0x0000000605057223 */ /* 0x010fc8000000000c */
[----:B---3--:R-:W-:-:S04]  /*0770*/  FFMA R5, R16, R17, R5 ;  /* 0x0000001110057223 */ /* 0x008fc80000000005 */
[----:B--2---:R-:W-:-:S04]  /*0780*/  FFMA R5, R18, R19, R5 ;  /* 0x0000001312057223 */ /* 0x004fc80000000005 */
[----:B-----5:R-:W-:-:S07]  /*0790*/  FFMA R12, R20, R14, R5 ;  /* 0x0000000e140c7223 */ /* 0x020fce0000000005 */
.L_x_3:
[----:B------:R-:W-:Y:S05]  /*07a0*/  BRA.U !UP1, `(.L_x_2) ;  /* 0x0000000109a87547 */ /* 0x000fea000b800000 */
[----:B------:R-:W-:Y:S01]  /*07b0*/  UISETP.NE.AND UP0, UPT, UR5, 0x1, UPT ;  /* 0x000000010500788c */ /* 0x000fe2000bf05270 */
[----:B------:R-:W-:Y:S01]  /*07c0*/  MOV R7, UR4 ;  /* 0x0000000400077c02 */ /* 0x000fe20008000f00 */
[----:B------:R-:W-:Y:S02]  /*07d0*/  ULOP3.LUT UR5, UR20, 0x1, URZ, 0xc0, !UPT ;  /* 0x0000000114057892 */ /* 0x000fe4000f8ec0ff */
[----:B------:R-:W-:Y:S02]  /*07e0*/  MOV R15, UR20 ;  /* 0x00000014000f7c02 */ /* 0x000fe40008000f00 */
[----:B------:R-:W-:Y:S01]  /*07f0*/  UISETP.NE.U32.AND UP1, UPT, UR5, 0x1, UPT ;  /* 0x000000010500788c */ /* 0x000fe2000bf25070 */
[----:B------:R-:W-:-:S04]  /*0800*/  PLOP3.LUT P1, PT, PT, PT, UP0, 0x80, 0x8 ;  /* 0x000000000008781c */ /* 0x000fc80003f2f008 */
[----:B------:R-:W1:Y:S01]  /*0810*/  @UP0 LDCU.128 UR8, c[0x0][0x380] ;  /* 0x00007000ff0807ac */ /* 0x000e620008000c00 */
[----:B------:R-:W-:Y:S01]  /*0820*/  PLOP3.LUT P0, PT, PT, PT, UP1, 0x80, 0x8 ;  /* 0x000000000008781c */ /* 0x000fe20003f0f018 */
[----:B------:R-:W2:Y:S04]  /*0830*/  @UP0 LDCU.64 UR6, c[0x0][0x380] ;  /* 0x00007000ff0607ac */ /* 0x000ea80008000a00 */
[----:B------:R-:W3:Y:S03]  /*0840*/  @!UP1 LDCU.128 UR12, c[0x0][0x380] ;  /* 0x00007000ff0c97ac */ /* 0x000ee60008000c00 */
[C---:B------:R-:W-:Y:S02]  /*0850*/  @P1 IADD3 R3, PT, PT, R13.reuse, UR4, RZ ;  /* 0x000000040d031c10 */ /* 0x040fe4000fffe0ff */
[----:B------:R-:W-:Y:S01]  /*0860*/  @P1 IADD3 R6, P2, PT, R13, UR4, RZ ;  /* 0x000000040d061c10 */ /* 0x000fe2000ff5e0ff */
[----:B------:R-:W-:Y:S01]  /*0870*/  @UP0 UIADD3 UR4, UPT, UPT, UR4, 0x2, URZ ;  /* 0x0000000204040890 */ /* 0x000fe2000fffe0ff */
[----:B-1----:R-:W-:Y:S01]  /*0880*/  MOV R11, UR9 ;  /* 0x00000009000b7c02 */ /* 0x002fe20008000f00 */
[----:B------:R-:W-:Y:S01]  /*0890*/  IMAD.U32 R10, RZ, RZ, UR8 ;  /* 0x00000008ff0a7e24 */ /* 0x000fe2000f8e00ff */
[----:B------:R-:W-:-:S02]  /*08a0*/  MOV R4, UR10 ;  /* 0x0000000a00047c02 */ /* 0x000fc40008000f00 */
[----:B------:R-:W-:Y:S01]  /*08b0*/  MOV R5, UR11 ;  /* 0x0000000b00057c02 */ /* 0x000fe20008000f00 */
[----:B------:R-:W-:-:S04]  /*08c0*/  @P1 IMAD.WIDE.U32 R10, R3, 0x4, R10 ;  /* 0x00000004030a1825 */ /* 0x000fc800078e000a */
[----:B------:R-:W-:Y:S01]  /*08d0*/  @P1 IMAD R3, R7, UR20, R0 ;  /* 0x0000001407031c24 */ /* 0x000fe2000f8e0200 */
[----:B------:R-:W-:Y:S01]  /*08e0*/  @P1 IADD3.X R7, PT, PT, RZ, RZ, RZ, P2, !PT ;  /* 0x000000ffff071210 */ /* 0x000fe200017fe4ff */
[----:B------:R-:W-:Y:S01]  /*08f0*/  IMAD.U32 R19, RZ, RZ, UR4 ;  /* 0x00000004ff137e24 */ /* 0x000fe2000f8e00ff */
[C---:B--2---:R-:W-:Y:S01]  /*0900*/  @P1 LEA R2, P2, R6.reuse, UR6, 0x2 ;  /* 0x0000000606021c11 */ /* 0x044fe2000f8410ff */
[----:B------:R-:W-:Y:S01]  /*0910*/  @P1 IMAD.WIDE R4, R3, 0x4, R4 ;  /* 0x0000000403041825 */ /* 0x000fe200078e0204 */
[----:B------:R-:W-:Y:S01]  /*0920*/  @!P0 IADD3 R17, PT, PT, R13, UR4, RZ ;  /* 0x000000040d118c10 */ /* 0x000fe2000fffe0ff */
[----:B0-----:R-:W2:Y:S01]  /*0930*/  @P1 LDG.E R11, desc[UR18][R10.64] ;  /* 0x000000120a0b1981 */ /* 0x001ea2000c1e1900 */
[----:B------:R-:W-:Y:S01]  /*0940*/  @P1 LEA.HI.X R3, R6, UR7, R7, 0x2, P2 ;  /* 0x0000000706031c11 */ /* 0x000fe200090f1407 */
[----:B------:R-:W-:Y:S01]  /*0950*/  @!P0 IMAD R19, R19, UR20, R0 ;  /* 0x0000001413138c24 */ /* 0x000fe2000f8e0200 */
[----:B---3--:R-:W-:Y:S01]  /*0960*/  MOV R6, UR12 ;  /* 0x0000000c00067c02 */ /* 0x008fe20008000f00 */
[----:B------:R-:W-:Y:S01]  /*0970*/  @P1 IMAD.WIDE R14, R15, 0x4, R4 ;  /* 0x000000040f0e1825 */ /* 0x000fe200078e0204 */
[----:B------:R-:W-:Y:S01]  /*0980*/  MOV R7, UR13 ;  /* 0x0000000d00077c02 */ /* 0x000fe20008000f00 */
[----:B------:R-:W2:Y:S01]  /*0990*/  @P1 LDG.E R4, desc[UR18][R4.64] ;  /* 0x0000001204041981 */ /* 0x000ea2000c1e1900 */
[----:B------:R-:W-:-:S02]  /*09a0*/  MOV R8, UR14 ;  /* 0x0000000e00087c02 */ /* 0x000fc40008000f00 */
[----:B------:R-:W-:Y:S01]  /*09b0*/  MOV R9, UR15 ;  /* 0x0000000f00097c02 */ /* 0x000fe20008000f00 */
[----:B------:R-:W-:Y:S01]  /*09c0*/  @!P0 IMAD.WIDE.U32 R6, R17, 0x4, R6 ;  /* 0x0000000411068825 */ /* 0x000fe200078e0006 */
[----:B------:R-:W3:Y:S03]  /*09d0*/  @P1 LDG.E R14, desc[UR18][R14.64] ;  /* 0x000000120e0e1981 */ /* 0x000ee6000c1e1900 */
[----:B------:R-:W-:Y:S01]  /*09e0*/  @!P0 IMAD.WIDE R8, R19, 0x4, R8 ;  /* 0x0000000413088825 */ /* 0x000fe200078e0208 */
[----:B------:R-:W3:Y:S04]  /*09f0*/  @P1 LDG.E R2, desc[UR18][R2.64+0x4] ;  /* 0x0000041202021981 */ /* 0x000ee8000c1e1900 */
[----:B------:R-:W4:Y:S04]  /*0a00*/  @!P0 LDG.E R7, desc[UR18][R6.64] ;  /* 0x0000001206078981 */ /* 0x000f28000c1e1900 */
[----:B------:R-:W4:Y:S01]  /*0a10*/  @!P0 LDG.E R8, desc[UR18][R8.64] ;  /* 0x0000001208088981 */ /* 0x000f22000c1e1900 */
[----:B--2---:R-:W-:-:S04]  /*0a20*/  @P1 FFMA R11, R11, R4, R12 ;  /* 0x000000040b0b1223 */ /* 0x004fc8000000000c */
[----:B---3--:R-:W-:-:S04]  /*0a30*/  @P1 FFMA R12, R2, R14, R11 ;  /* 0x0000000e020c1223 */ /* 0x008fc8000000000b */
[----:B----4-:R-:W-:-:S07]  /*0a40*/  @!P0 FFMA R12, R7, R8, R12 ;  /* 0x00000008070c8223 */ /* 0x010fce000000000c */
.L_x_2:
[----:B------:R-:W1:Y:S01]  /*0a50*/  LDC.64 R2, c[0x0][0x390] ;  /* 0x0000e400ff027b82 */ /* 0x000e620000000a00 */
[----:B------:R-:W-:-:S05]  /*0a60*/  IADD3 R13, PT, PT, R0, R13, RZ ;  /* 0x0000000d000d7210 */ /* 0x000fca0007ffe0ff */
[----:B-1----:R-:W-:-:S05]  /*0a70*/  IMAD.WIDE R2, R13, 0x4, R2 ;  /* 0x000000040d027825 */ /* 0x002fca00078e0202 */
[----:B0-----:R-:W-:Y:S01]  /*0a80*/  STG.E desc[UR18][R2.64], R12 ;  /* 0x0000000c02007986 */ /* 0x001fe2000c101912 */
[----:B------:R-:W-:Y:S05]  /*0a90*/  EXIT ;  /* 0x000000000000794d */ /* 0x000fea0003800000 */
.L_x_4:
[----:B------:R-:W-:-:S00]  /*0aa0*/  BRA `(.L_x_4) ;  /* 0xfffffffc00fc7947 */ /* 0x000fc0000383ffff */
[----:B------:R-:W-:-:S00]  /*0ab0*/  NOP ;  /* 0x0000000000007918 */ /* 0x000fc00000000000 */
        /* <DEDUP_REMOVED lines=12> */
.L_x_5:


//--------------------- .nv.shared.reserved.0     --------------------------
	.section	.nv.shared.reserved.0,"aw",@nobits
	.weak		__nv_reservedSMEM_offset_0_alias
	.size		__nv_reservedSMEM_offset_0_alias, 0, 64
	.other		__nv_reservedSMEM_offset_0_alias,@"STO_CUDA_RESERVED_SHARED STV_DEFAULT"
__nv_reservedSMEM_offset_0_alias:
	.zero		0
	.zero		64


//--------------------- .nv.constant0._Z9MatrixMulPfS_S_i --------------------------
	.section	.nv.constant0._Z9MatrixMulPfS_S_i,"a",@progbits
	.sectionflags	@""
	.align	4
.nv.constant0._Z9MatrixMulPfS_S_i:
	.zero		924


//--------------------- SYMBOLS --------------------------

	.type		.nv.reservedSmem.offset0,@object
	.size		.nv.reservedSmem.offset0,0x4
